	.headerflags	@"EF_CUDA_TEXMODE_UNIFIED EF_CUDA_64BIT_ADDRESS EF_CUDA_ACCELERATORS EF_CUDA_SM90 EF_CUDA_VIRTUAL_SM(EF_CUDA_SM90)"
	.elftype	@"ET_EXEC"


//--------------------- .nv.info                  --------------------------
	.section	.nv.info,"",@"SHT_CUDA_INFO"
	.align	4


	//----- nvinfo : EIATTR_REGCOUNT
	.align		4
        /*0000*/ 	.byte	0x04, 0x2f
        /*0002*/ 	.short	(.L_1 - .L_0)
	.align		4
.L_0:
        /*0004*/ 	.word	index@(triton_poi_fused_cat_17)
        /*0008*/ 	.word	0x00000013


	//----- nvinfo : EIATTR_MIN_STACK_SIZE
	.align		4
.L_1:
        /*000c*/ 	.byte	0x04, 0x12
        /*000e*/ 	.short	(.L_3 - .L_2)
	.align		4
.L_2:
        /*0010*/ 	.word	index@(triton_poi_fused_cat_17)
        /*0014*/ 	.word	0x00000000


	//----- nvinfo : EIATTR_FRAME_SIZE
	.align		4
.L_3:
        /*0018*/ 	.byte	0x04, 0x11
        /*001a*/ 	.short	(.L_5 - .L_4)
	.align		4
.L_4:
        /*001c*/ 	.word	index@(triton_poi_fused_cat_17)
        /*0020*/ 	.word	0x00000000


	//----- nvinfo : EIATTR_MIN_STACK_SIZE
	.align		4
.L_5:
        /*0024*/ 	.byte	0x04, 0x12
        /*0026*/ 	.short	(.L_7 - .L_6)
	.align		4
.L_6:
        /*0028*/ 	.word	index@(triton_poi_fused_cat_17)
        /*002c*/ 	.word	0x00000000
.L_7:


//--------------------- .nv.info.triton_poi_fused_cat_17 --------------------------
	.section	.nv.info.triton_poi_fused_cat_17,"",@"SHT_CUDA_INFO"
	.sectionflags	@""
	.align	4


	//----- nvinfo : EIATTR_CUDA_API_VERSION
	.align		4
        /*0000*/ 	.byte	0x04, 0x37
        /*0002*/ 	.short	(.L_9 - .L_8)
.L_8:
        /*0004*/ 	.word	0x0000007c


	//----- nvinfo : EIATTR_KPARAM_INFO
	.align		4
.L_9:
        /*0008*/ 	.byte	0x04, 0x17
        /*000a*/ 	.short	(.L_11 - .L_10)
.L_10:
        /*000c*/ 	.word	0x00000000
        /*0010*/ 	.short	0x0004
        /*0012*/ 	.short	0x0020
        /*0014*/ 	.byte	0x00, 0xf0, 0x11, 0x00


	//----- nvinfo : EIATTR_KPARAM_INFO
	.align		4
.L_11:
        /*0018*/ 	.byte	0x04, 0x17
        /*001a*/ 	.short	(.L_13 - .L_12)
.L_12:
        /*001c*/ 	.word	0x00000000
        /*0020*/ 	.short	0x0003
        /*0022*/ 	.short	0x0018
        /*0024*/ 	.byte	0x00, 0xf4, 0x21, 0x00


	//----- nvinfo : EIATTR_KPARAM_INFO
	.align		4
.L_13:
        /*0028*/ 	.byte	0x04, 0x17
        /*002a*/ 	.short	(.L_15 - .L_14)
.L_14:
        /*002c*/ 	.word	0x00000000
        /*0030*/ 	.short	0x0002
        /*0032*/ 	.short	0x0010
        /*0034*/ 	.byte	0x00, 0xf4, 0x21, 0x00


	//----- nvinfo : EIATTR_KPARAM_INFO
	.align		4
.L_15:
        /*0038*/ 	.byte	0x04, 0x17
        /*003a*/ 	.short	(.L_17 - .L_16)
.L_16:
        /*003c*/ 	.word	0x00000000
        /*0040*/ 	.short	0x0001
        /*0042*/ 	.short	0x0008
        /*0044*/ 	.byte	0x00, 0xf4, 0x21, 0x00


	//----- nvinfo : EIATTR_KPARAM_INFO
	.align		4
.L_17:
        /*0048*/ 	.byte	0x04, 0x17
        /*004a*/ 	.short	(.L_19 - .L_18)
.L_18:
        /*004c*/ 	.word	0x00000000
        /*0050*/ 	.short	0x0000
        /*0052*/ 	.short	0x0000
        /*0054*/ 	.byte	0x00, 0xf4, 0x21, 0x00


	//----- nvinfo : EIATTR_SPARSE_MMA_MASK
	.align		4
.L_19:
        /*0058*/ 	.byte	0x03, 0x50
        /*005a*/ 	.short	0x0000


	//----- nvinfo : EIATTR_MAXREG_COUNT
	.align		4
        /*005c*/ 	.byte	0x03, 0x1b
        /*005e*/ 	.short	0x00ff


	//----- nvinfo : EIATTR_EXIT_INSTR_OFFSETS
	.align		4
        /*0060*/ 	.byte	0x04, 0x1c
        /*0062*/ 	.short	(.L_21 - .L_20)


	//   ....[0]....
.L_20:
        /*0064*/ 	.word	0x00000360


	//----- nvinfo : EIATTR_REQNTID
	.align		4
.L_21:
        /*0068*/ 	.byte	0x04, 0x10
        /*006a*/ 	.short	(.L_23 - .L_22)
.L_22:
        /*006c*/ 	.word	0x00000080
        /*0070*/ 	.word	0x00000001
        /*0074*/ 	.word	0x00000001


	//----- nvinfo : EIATTR_CBANK_PARAM_SIZE
	.align		4
.L_23:
        /*0078*/ 	.byte	0x03, 0x19
        /*007a*/ 	.short	0x0024


	//----- nvinfo : EIATTR_PARAM_CBANK
	.align		4
        /*007c*/ 	.byte	0x04, 0x0a
        /*007e*/ 	.short	(.L_25 - .L_24)
	.align		4
.L_24:
        /*0080*/ 	.word	index@(.nv.constant0.triton_poi_fused_cat_17)
        /*0084*/ 	.short	0x0210
        /*0086*/ 	.short	0x0024


	//----- nvinfo : EIATTR_SW_WAR
	.align		4
.L_25:
        /*0088*/ 	.byte	0x04, 0x36
        /*008a*/ 	.short	(.L_27 - .L_26)
.L_26:
        /*008c*/ 	.word	0x00000008
.L_27:


//--------------------- .nv.callgraph             --------------------------
	.section	.nv.callgraph,"",@"SHT_CUDA_CALLGRAPH"
	.align	4
	.sectionentsize	8
	.align		4
        /*0000*/ 	.word	0x00000000
	.align		4
        /*0004*/ 	.word	0xffffffff
	.align		4
        /*0008*/ 	.word	0x00000000
	.align		4
        /*000c*/ 	.word	0xfffffffe
	.align		4
        /*0010*/ 	.word	0x00000000
	.align		4
        /*0014*/ 	.word	0xfffffffd
	.align		4
        /*0018*/ 	.word	0x00000000
	.align		4
        /*001c*/ 	.word	0xfffffffc


//--------------------- .text.triton_poi_fused_cat_17 --------------------------
	.section	.text.triton_poi_fused_cat_17,"ax",@progbits
	.align	128
        .global         triton_poi_fused_cat_17
        .type           triton_poi_fused_cat_17,@function
        .size           triton_poi_fused_cat_17,(.L_x_1 - triton_poi_fused_cat_17)
        .other          triton_poi_fused_cat_17,@"STO_CUDA_ENTRY STV_DEFAULT"
triton_poi_fused_cat_17:
.text.triton_poi_fused_cat_17:
[----:B------:R-:W-:Y:S01]  /*0000*/  LDC R1, c[0x0][0x28] ;  /* 0x00000a00ff017b82 */ /* 0x000fe20000000800 */
[----:B------:R-:W1:Y:S07]  /*0010*/  S2R R0, SR_TID.X ;  /* 0x0000000000007919 */ /* 0x000e6e0000002100 */
[----:B------:R-:W2:Y:S01]  /*0020*/  LDC.64 R4, c[0x0][0x218] ;  /* 0x00008600ff047b82 */ /* 0x000ea20000000a00 */
[----:B------:R-:W-:Y:S01]  /*0030*/  ULDC.64 UR6, c[0x0][0x220] ;  /* 0x0000880000067ab9 */ /* 0x000fe20000000a00 */
[----:B------:R-:W-:Y:S01]  /*0040*/  ULDC.64 UR4, c[0x0][0x208] ;  /* 0x0000820000047ab9 */ /* 0x000fe20000000a00 */
[----:B------:R-:W3:Y:S01]  /*0050*/  S2R R3, SR_CTAID.X ;  /* 0x0000000000037919 */ /* 0x000ee20000002500 */
[----:B-1----:R-:W-:-:S05]  /*0060*/  IMAD.SHL.U32 R0, R0, 0x2, RZ ;  /* 0x0000000200007824 */ /* 0x002fca00078e00ff */
[----:B------:R-:W-:-:S05]  /*0070*/  LOP3.LUT R0, R0, 0xfe, RZ, 0xc0, !PT ;  /* 0x000000fe00007812 */ /* 0x000fca00078ec0ff */
[----:B---3--:R-:W-:Y:S02]  /*0080*/  IMAD R0, R3, 0x100, R0 ;  /* 0x0000010003007824 */ /* 0x008fe400078e0200 */
[----:B------:R-:W1:Y:S03]  /*0090*/  LDC.64 R2, c[0x0][0x210] ;  /* 0x00008400ff027b82 */ /* 0x000e660000000a00 */
[----:B------:R-:W-:-:S04]  /*00a0*/  SHF.R.S32.HI R7, RZ, 0x1f, R0 ;  /* 0x0000001fff077819 */ /* 0x000fc80000011400 */
[CC--:B------:R-:W-:Y:S02]  /*00b0*/  LEA.HI R6, R7.reuse, R0.reuse, RZ, 0x6 ;  /* 0x0000000007067211 */ /* 0x0c0fe400078f30ff */
[----:B------:R-:W-:Y:S02]  /*00c0*/  LEA.HI R10, R7, R0, RZ, 0xe ;  /* 0x00000000070a7211 */ /* 0x000fe400078f70ff */
[--C-:B------:R-:W-:Y:S02]  /*00d0*/  SHF.R.S32.HI R8, RZ, 0x6, R6.reuse ;  /* 0x00000006ff087819 */ /* 0x100fe40000011406 */
[----:B------:R-:W-:Y:S02]  /*00e0*/  SHF.R.S32.HI R9, RZ, 0x1f, R6 ;  /* 0x0000001fff097819 */ /* 0x000fe40000011406 */
[----:B------:R-:W-:Y:S02]  /*00f0*/  LOP3.LUT R7, R6, 0xffffffc0, RZ, 0xc0, !PT ;  /* 0xffffffc006077812 */ /* 0x000fe400078ec0ff */
[----:B------:R-:W-:-:S02]  /*0100*/  LEA.HI R9, R9, R8, RZ, 0x8 ;  /* 0x0000000809097211 */ /* 0x000fc400078f40ff */
[----:B------:R-:W-:Y:S01]  /*0110*/  SHF.R.S32.HI R11, RZ, 0xe, R10 ;  /* 0x0000000eff0b7819 */ /* 0x000fe2000001140a */
[----:B------:R-:W-:Y:S01]  /*0120*/  IMAD.IADD R7, R0, 0x1, -R7 ;  /* 0x0000000100077824 */ /* 0x000fe200078e0a07 */
[----:B------:R-:W-:-:S03]  /*0130*/  LOP3.LUT R9, R9, 0xffffff00, RZ, 0xc0, !PT ;  /* 0xffffff0009097812 */ /* 0x000fc600078ec0ff */
[----:B------:R-:W-:Y:S01]  /*0140*/  IMAD.SHL.U32 R6, R11, 0x2000, RZ ;  /* 0x000020000b067824 */ /* 0x000fe200078e00ff */
[----:B------:R-:W-:Y:S01]  /*0150*/  LOP3.LUT R11, R10, 0xffffc000, RZ, 0xc0, !PT ;  /* 0xffffc0000a0b7812 */ /* 0x000fe200078ec0ff */
[----:B------:R-:W-:Y:S01]  /*0160*/  IMAD.IADD R9, R8, 0x1, -R9 ;  /* 0x0000000108097824 */ /* 0x000fe200078e0a09 */
[----:B------:R-:W-:Y:S02]  /*0170*/  SHF.R.S32.HI R10, RZ, 0x1f, R7 ;  /* 0x0000001fff0a7819 */ /* 0x000fe40000011407 */
[----:B------:R-:W-:Y:S01]  /*0180*/  SHF.R.S32.HI R13, RZ, 0x1f, R6 ;  /* 0x0000001fff0d7819 */ /* 0x000fe20000011406 */
[C---:B------:R-:W-:Y:S01]  /*0190*/  IMAD.SHL.U32 R8, R9.reuse, 0x40, RZ ;  /* 0x0000004009087824 */ /* 0x040fe200078e00ff */
[C---:B------:R-:W-:Y:S01]  /*01a0*/  ISETP.GE.AND P0, PT, R9.reuse, 0x80, PT ;  /* 0x000000800900780c */ /* 0x040fe20003f06270 */
[----:B--2---:R-:W-:Y:S01]  /*01b0*/  IMAD.WIDE R4, R9, 0x4, R4 ;  /* 0x0000000409047825 */ /* 0x004fe200078e0204 */
[----:B------:R-:W-:Y:S02]  /*01c0*/  IADD3 R11, R6, R0, -R11 ;  /* 0x00000000060b7210 */ /* 0x000fe40007ffe80b */
[----:B------:R-:W-:-:S02]  /*01d0*/  IADD3 R7, P1, P2, R8, R7, R6 ;  /* 0x0000000708077210 */ /* 0x000fc40007a3e006 */
[----:B------:R-:W-:Y:S01]  /*01e0*/  SHF.R.S32.HI R8, RZ, 0x1f, R8 ;  /* 0x0000001fff087819 */ /* 0x000fe20000011408 */
[----:B-1----:R-:W-:-:S03]  /*01f0*/  IMAD.WIDE R2, R11, 0x4, R2 ;  /* 0x000000040b027825 */ /* 0x002fc600078e0202 */
[----:B------:R-:W-:Y:S02]  /*0200*/  IADD3.X R8, R8, R10, R13, P1, P2 ;  /* 0x0000000a08087210 */ /* 0x000fe40000fe440d */
[----:B------:R-:W-:Y:S02]  /*0210*/  CS2R R10, SRZ ;  /* 0x00000000000a7805 */ /* 0x000fe4000001ff00 */
[----:B------:R-:W-:Y:S02]  /*0220*/  ISETP.GT.AND P1, PT, R9, 0x7f, PT ;  /* 0x0000007f0900780c */ /* 0x000fe40003f24270 */
[----:B------:R-:W-:Y:S02]  /*0230*/  CS2R R12, SRZ ;  /* 0x00000000000c7805 */ /* 0x000fe4000001ff00 */
[C---:B------:R-:W-:Y:S02]  /*0240*/  LEA R6, P2, R7.reuse, UR6, 0x2 ;  /* 0x0000000607067c11 */ /* 0x040fe4000f8410ff */
[----:B------:R-:W-:Y:S01]  /*0250*/  CS2R R14, SRZ ;  /* 0x00000000000e7805 */ /* 0x000fe2000001ff00 */
[----:B------:R-:W2:Y:S01]  /*0260*/  @!P0 LDG.E.64 R10, desc[UR4][R2.64] ;  /* 0x00000004020a8981 */ /* 0x000ea2000c1e1b00 */
[----:B------:R-:W-:-:S02]  /*0270*/  LEA.HI.X R7, R7, UR7, R8, 0x2, P2 ;  /* 0x0000000707077c11 */ /* 0x000fc400090f1408 */
[----:B------:R-:W1:Y:S01]  /*0280*/  LDC.64 R8, c[0x0][0x228] ;  /* 0x00008a00ff087b82 */ /* 0x000e620000000a00 */
[----:B------:R-:W3:Y:S04]  /*0290*/  @!P0 LDG.E.EL R12, desc[UR4][R4.64] ;  /* 0x00000004040c8981 */ /* 0x000ee8000c2e1900 */
[----:B------:R-:W4:Y:S04]  /*02a0*/  @!P0 LDG.E.EL R13, desc[UR4][R4.64] ;  /* 0x00000004040d8981 */ /* 0x000f28000c2e1900 */
[----:B------:R-:W5:Y:S01]  /*02b0*/  @P1 LDG.E.64 R14, desc[UR4][R6.64+-0x8000] ;  /* 0xff800004060e1981 */ /* 0x000f62000c1e1b00 */
[----:B--2---:R-:W-:-:S02]  /*02c0*/  SEL R10, R10, RZ, !P0 ;  /* 0x000000ff0a0a7207 */ /* 0x004fc40004000000 */
[----:B------:R-:W-:Y:S02]  /*02d0*/  SEL R16, R11, RZ, !P0 ;  /* 0x000000ff0b107207 */ /* 0x000fe40004000000 */
[----:B---3--:R-:W-:Y:S02]  /*02e0*/  SEL R3, R12, RZ, !P0 ;  /* 0x000000ff0c037207 */ /* 0x008fe40004000000 */
[----:B----4-:R-:W-:-:S03]  /*02f0*/  SEL R13, R13, RZ, !P0 ;  /* 0x000000ff0d0d7207 */ /* 0x010fc60004000000 */
[----:B------:R-:W-:Y:S01]  /*0300*/  FADD R12, R10, R3 ;  /* 0x000000030a0c7221 */ /* 0x000fe20000000000 */
[----:B-1----:R-:W-:Y:S01]  /*0310*/  IMAD.WIDE R2, R0, 0x4, R8 ;  /* 0x0000000400027825 */ /* 0x002fe200078e0208 */
[----:B-----5:R-:W-:-:S03]  /*0320*/  @P0 SEL R12, R14, RZ, P1 ;  /* 0x000000ff0e0c0207 */ /* 0x020fc60000800000 */
[----:B------:R-:W-:Y:S01]  /*0330*/  FADD R13, R16, R13 ;  /* 0x0000000d100d7221 */ /* 0x000fe20000000000 */
[----:B------:R-:W-:-:S05]  /*0340*/  @P0 SEL R13, R15, RZ, P1 ;  /* 0x000000ff0f0d0207 */ /* 0x000fca0000800000 */
[----:B------:R-:W-:Y:S01]  /*0350*/  STG.E.64 desc[UR4][R2.64], R12 ;  /* 0x0000000c02007986 */ /* 0x000fe2000c101b04 */
[----:B------:R-:W-:Y:S05]  /*0360*/  EXIT ;  /* 0x000000000000794d */ /* 0x000fea0003800000 */
.L_x_0:
[----:B------:R-:W-:-:S00]  /*0370*/  BRA `(.L_x_0) ;  /* 0xfffffffc00fc7947 */ /* 0x000fc0000383ffff */
[----:B------:R-:W-:-:S00]  /*0380*/  NOP ;  /* 0x0000000000007918 */ /* 0x000fc00000000000 */
[----:B------:R-:W-:-:S00]  /*0390*/  NOP ;  /* 0x0000000000007918 */ /* 0x000fc00000000000 */
[----:B------:R-:W-:-:S00]  /*03a0*/  NOP ;  /* 0x0000000000007918 */ /* 0x000fc00000000000 */
[----:B------:R-:W-:-:S00]  /*03b0*/  NOP ;  /* 0x0000000000007918 */ /* 0x000fc00000000000 */
[----:B------:R-:W-:-:S00]  /*03c0*/  NOP ;  /* 0x0000000000007918 */ /* 0x000fc00000000000 */
[----:B------:R-:W-:-:S00]  /*03d0*/  NOP ;  /* 0x0000000000007918 */ /* 0x000fc00000000000 */
[----:B------:R-:W-:-:S00]  /*03e0*/  NOP ;  /* 0x0000000000007918 */ /* 0x000fc00000000000 */
[----:B------:R-:W-:-:S00]  /*03f0*/  NOP ;  /* 0x0000000000007918 */ /* 0x000fc00000000000 */
.L_x_1:


//--------------------- .nv.constant0.triton_poi_fused_cat_17 --------------------------
	.section	.nv.constant0.triton_poi_fused_cat_17,"a",@progbits
	.sectionflags	@""
	.align	4
.nv.constant0.triton_poi_fused_cat_17:
	.zero		564
